	.headerflags	@"EF_CUDA_TEXMODE_UNIFIED EF_CUDA_64BIT_ADDRESS EF_CUDA_SM86 EF_CUDA_VIRTUAL_SM(EF_CUDA_SM86)"
	.elftype	@"ET_EXEC"


//--------------------- .nv.info                  --------------------------
	.section	.nv.info,"",@"SHT_CUDA_INFO"
	.align	4


	//----- nvinfo : EIATTR_REGCOUNT
	.align		4
        /*0000*/ 	.byte	0x04, 0x2f
        /*0002*/ 	.short	(.L_1 - .L_0)
	.align		4
.L_0:
        /*0004*/ 	.word	index@(triton_poi_fused_add_mul_15)
        /*0008*/ 	.word	0x00000023


	//----- nvinfo : EIATTR_MIN_STACK_SIZE
	.align		4
.L_1:
        /*000c*/ 	.byte	0x04, 0x12
        /*000e*/ 	.short	(.L_3 - .L_2)
	.align		4
.L_2:
        /*0010*/ 	.word	index@(triton_poi_fused_add_mul_15)
        /*0014*/ 	.word	0x00000000


	//----- nvinfo : EIATTR_FRAME_SIZE
	.align		4
.L_3:
        /*0018*/ 	.byte	0x04, 0x11
        /*001a*/ 	.short	(.L_5 - .L_4)
	.align		4
.L_4:
        /*001c*/ 	.word	index@(triton_poi_fused_add_mul_15)
        /*0020*/ 	.word	0x00000000


	//----- nvinfo : EIATTR_MIN_STACK_SIZE
	.align		4
.L_5:
        /*0024*/ 	.byte	0x04, 0x12
        /*0026*/ 	.short	(.L_7 - .L_6)
	.align		4
.L_6:
        /*0028*/ 	.word	index@(triton_poi_fused_add_mul_15)
        /*002c*/ 	.word	0x00000000
.L_7:


//--------------------- .nv.info.triton_poi_fused_add_mul_15 --------------------------
	.section	.nv.info.triton_poi_fused_add_mul_15,"",@"SHT_CUDA_INFO"
	.sectionflags	@""
	.align	4


	//----- nvinfo : EIATTR_CUDA_API_VERSION
	.align		4
        /*0000*/ 	.byte	0x04, 0x37
        /*0002*/ 	.short	(.L_9 - .L_8)
.L_8:
        /*0004*/ 	.word	0x0000007c


	//----- nvinfo : EIATTR_SW2861232_WAR
	.align		4
.L_9:
        /*0008*/ 	.byte	0x01, 0x35
	.zero		2


	//----- nvinfo : EIATTR_PARAM_CBANK
	.align		4
        /*000c*/ 	.byte	0x04, 0x0a
        /*000e*/ 	.short	(.L_11 - .L_10)
	.align		4
.L_10:
        /*0010*/ 	.word	index@(.nv.constant0.triton_poi_fused_add_mul_15)
        /*0014*/ 	.short	0x0160
        /*0016*/ 	.short	0x0038


	//----- nvinfo : EIATTR_CBANK_PARAM_SIZE
	.align		4
.L_11:
        /*0018*/ 	.byte	0x03, 0x19
        /*001a*/ 	.short	0x0038


	//----- nvinfo : EIATTR_KPARAM_INFO
	.align		4
        /*001c*/ 	.byte	0x04, 0x17
        /*001e*/ 	.short	(.L_13 - .L_12)
.L_12:
        /*0020*/ 	.word	0x00000000
        /*0024*/ 	.short	0x0006
        /*0026*/ 	.short	0x0030
        /*0028*/ 	.byte	0x00, 0xf4, 0x21, 0x00


	//----- nvinfo : EIATTR_KPARAM_INFO
	.align		4
.L_13:
        /*002c*/ 	.byte	0x04, 0x17
        /*002e*/ 	.short	(.L_15 - .L_14)
.L_14:
        /*0030*/ 	.word	0x00000000
        /*0034*/ 	.short	0x0005
        /*0036*/ 	.short	0x0028
        /*0038*/ 	.byte	0x00, 0xf0, 0x11, 0x00


	//----- nvinfo : EIATTR_KPARAM_INFO
	.align		4
.L_15:
        /*003c*/ 	.byte	0x04, 0x17
        /*003e*/ 	.short	(.L_17 - .L_16)
.L_16:
        /*0040*/ 	.word	0x00000000
        /*0044*/ 	.short	0x0004
        /*0046*/ 	.short	0x0020
        /*0048*/ 	.byte	0x00, 0xf4, 0x21, 0x00


	//----- nvinfo : EIATTR_KPARAM_INFO
	.align		4
.L_17:
        /*004c*/ 	.byte	0x04, 0x17
        /*004e*/ 	.short	(.L_19 - .L_18)
.L_18:
        /*0050*/ 	.word	0x00000000
        /*0054*/ 	.short	0x0003
        /*0056*/ 	.short	0x0018
        /*0058*/ 	.byte	0x00, 0xf4, 0x21, 0x00


	//----- nvinfo : EIATTR_KPARAM_INFO
	.align		4
.L_19:
        /*005c*/ 	.byte	0x04, 0x17
        /*005e*/ 	.short	(.L_21 - .L_20)
.L_20:
        /*0060*/ 	.word	0x00000000
        /*0064*/ 	.short	0x0002
        /*0066*/ 	.short	0x0010
        /*0068*/ 	.byte	0x00, 0xf4, 0x21, 0x00


	//----- nvinfo : EIATTR_KPARAM_INFO
	.align		4
.L_21:
        /*006c*/ 	.byte	0x04, 0x17
        /*006e*/ 	.short	(.L_23 - .L_22)
.L_22:
        /*0070*/ 	.word	0x00000000
        /*0074*/ 	.short	0x0001
        /*0076*/ 	.short	0x0008
        /*0078*/ 	.byte	0x00, 0xf4, 0x21, 0x00


	//----- nvinfo : EIATTR_KPARAM_INFO
	.align		4
.L_23:
        /*007c*/ 	.byte	0x04, 0x17
        /*007e*/ 	.short	(.L_25 - .L_24)
.L_24:
        /*0080*/ 	.word	0x00000000
        /*0084*/ 	.short	0x0000
        /*0086*/ 	.short	0x0000
        /*0088*/ 	.byte	0x00, 0xf4, 0x21, 0x00


	//----- nvinfo : EIATTR_MAXREG_COUNT
	.align		4
.L_25:
        /*008c*/ 	.byte	0x03, 0x1b
        /*008e*/ 	.short	0x00ff


	//----- nvinfo : EIATTR_EXIT_INSTR_OFFSETS
	.align		4
        /*0090*/ 	.byte	0x04, 0x1c
        /*0092*/ 	.short	(.L_27 - .L_26)


	//   ....[0]....
.L_26:
        /*0094*/ 	.word	0x00000700


	//----- nvinfo : EIATTR_REQNTID
	.align		4
.L_27:
        /*0098*/ 	.byte	0x04, 0x10
        /*009a*/ 	.short	(.L_29 - .L_28)
.L_28:
        /*009c*/ 	.word	0x00000080
        /*00a0*/ 	.word	0x00000001
        /*00a4*/ 	.word	0x00000001
.L_29:


//--------------------- .nv.callgraph             --------------------------
	.section	.nv.callgraph,"",@"SHT_CUDA_CALLGRAPH"
	.align	4
	.sectionentsize	8
	.align		4
        /*0000*/ 	.word	0x00000000
	.align		4
        /*0004*/ 	.word	0xffffffff
	.align		4
        /*0008*/ 	.word	0x00000000
	.align		4
        /*000c*/ 	.word	0xfffffffe
	.align		4
        /*0010*/ 	.word	0x00000000
	.align		4
        /*0014*/ 	.word	0xfffffffd
	.align		4
        /*0018*/ 	.word	0x00000000
	.align		4
        /*001c*/ 	.word	0xfffffffc


//--------------------- .nv.rel.action            --------------------------
	.section	.nv.rel.action,"",@"SHT_CUDA_RELOCINFO"
	.align	8
	.sectionentsize	8
        /*0000*/ 	.byte	0x73, 0x00, 0x00, 0x00, 0x00, 0x00, 0x00, 0x00, 0x00, 0x00, 0x00, 0x11, 0x25, 0x00, 0x05, 0x36


//--------------------- .nv.constant0.triton_poi_fused_add_mul_15 --------------------------
	.section	.nv.constant0.triton_poi_fused_add_mul_15,"a",@progbits
	.sectionflags	@""
	.align	4
.nv.constant0.triton_poi_fused_add_mul_15:
	.zero		408


//--------------------- .text.triton_poi_fused_add_mul_15 --------------------------
	.section	.text.triton_poi_fused_add_mul_15,"ax",@progbits
	.sectioninfo	@"SHI_REGISTERS=35"
	.align	128
        .global         triton_poi_fused_add_mul_15
        .type           triton_poi_fused_add_mul_15,@function
        .size           triton_poi_fused_add_mul_15,(.L_x_1 - triton_poi_fused_add_mul_15)
        .other          triton_poi_fused_add_mul_15,@"STO_CUDA_ENTRY STV_DEFAULT"
triton_poi_fused_add_mul_15:
.text.triton_poi_fused_add_mul_15:
[----:B------:R-:W-:Y:S02]  /*0000*/  MOV R1, c[0x0][0x28] ;  /* 0x00000a0000017a02 */ /* 0x000fe40000000f00 */
[----:B------:R-:W0:Y:S01]  /*0010*/  S2R R0, SR_TID.X ;  /* 0x0000000000007919 */ /* 0x000e220000002100 */
[----:B------:R-:W-:Y:S01]  /*0020*/  IMAD.MOV.U32 R5, RZ, RZ, 0x2 ;  /* 0x00000002ff057424 */ /* 0x000fe200078e00ff */
[----:B------:R-:W-:Y:S02]  /*0030*/  ULDC.64 UR4, c[0x0][0x118] ;  /* 0x0000460000047ab9 */ /* 0x000fe40000000a00 */
[----:B------:R-:W1:Y:S01]  /*0040*/  S2R R3, SR_CTAID.X ;  /* 0x0000000000037919 */ /* 0x000e620000002500 */
[----:B0-----:R-:W-:-:S05]  /*0050*/  IMAD.SHL.U32 R0, R0, 0x8, RZ ;  /* 0x0000000800007824 */ /* 0x001fca00078e00ff */
[----:B------:R-:W-:-:S04]  /*0060*/  LOP3.LUT R0, R0, 0x3f8, RZ, 0xc0, !PT ;  /* 0x000003f800007812 */ /* 0x000fc800078ec0ff */
[----:B-1----:R-:W-:-:S05]  /*0070*/  LEA R0, R3, R0, 0xa ;  /* 0x0000000003007211 */ /* 0x002fca00078e50ff */
[----:B------:R-:W-:-:S05]  /*0080*/  IMAD.HI R2, R0, 0x2aaaaaab, RZ ;  /* 0x2aaaaaab00027827 */ /* 0x000fca00078e02ff */
[----:B------:R-:W-:-:S04]  /*0090*/  SHF.R.U32.HI R3, RZ, 0x1f, R2 ;  /* 0x0000001fff037819 */ /* 0x000fc80000011602 */
[----:B------:R-:W-:-:S05]  /*00a0*/  LEA.HI R3, R2, R3, RZ, 0x17 ;  /* 0x0000000302037211 */ /* 0x000fca00078fb8ff */
[----:B------:R-:W-:-:S05]  /*00b0*/  IMAD R3, R3, -0xc00, R0 ;  /* 0xfffff40003037824 */ /* 0x000fca00078e0200 */
[----:B------:R-:W-:-:S05]  /*00c0*/  IADD3 R16, R3, 0x3c00, RZ ;  /* 0x00003c0003107810 */ /* 0x000fca0007ffe0ff */
[----:B------:R-:W-:-:S04]  /*00d0*/  IMAD.WIDE.U32 R20, R16, R5, c[0x0][0x168] ;  /* 0x00005a0010147625 */ /* 0x000fc800078e0005 */
[-C--:B------:R-:W-:Y:S02]  /*00e0*/  IMAD.WIDE.U32 R16, R16, R5.reuse, c[0x0][0x170] ;  /* 0x00005c0010107625 */ /* 0x080fe400078e0005 */
[----:B------:R-:W2:Y:S04]  /*00f0*/  LDG.E.EL.128 R20, [R20.64] ;  /* 0x0000000414147981 */ /* 0x000ea8000c2e1d00 */
[----:B------:R-:W3:Y:S01]  /*0100*/  LDG.E.EL.128 R16, [R16.64] ;  /* 0x0000000410107981 */ /* 0x000ee2000c2e1d00 */
[----:B------:R-:W-:-:S04]  /*0110*/  IMAD.WIDE R12, R0, R5, c[0x0][0x178] ;  /* 0x00005e00000c7625 */ /* 0x000fc800078e0205 */
[-C--:B------:R-:W-:Y:S02]  /*0120*/  IMAD.WIDE R8, R3, R5.reuse, c[0x0][0x180] ;  /* 0x0000600003087625 */ /* 0x080fe400078e0205 */
[----:B------:R-:W4:Y:S04]  /*0130*/  LDG.E.128 R12, [R12.64] ;  /* 0x000000040c0c7981 */ /* 0x000f28000c1e1d00 */
[----:B------:R-:W5:Y:S01]  /*0140*/  LDG.E.EL.128 R8, [R8.64] ;  /* 0x0000000408087981 */ /* 0x000f62000c2e1d00 */
[----:B------:R-:W-:-:S05]  /*0150*/  IMAD.WIDE R2, R0, R5, c[0x0][0x160] ;  /* 0x0000580000027625 */ /* 0x000fca00078e0205 */
[----:B------:R-:W4:Y:S01]  /*0160*/  LDG.E.128 R4, [R2.64] ;  /* 0x0000000402047981 */ /* 0x000f22000c1e1d00 */
[C---:B--2---:R-:W-:Y:S01]  /*0170*/  PRMT R25, R20.reuse, 0x7632, R25 ;  /* 0x0000763214197816 */ /* 0x044fe20000000019 */
[----:B------:R-:W-:Y:S01]  /*0180*/  IMAD.U32 R29, R20, 0x10000, RZ ;  /* 0x00010000141d7824 */ /* 0x000fe200078e00ff */
[----:B------:R-:W-:Y:S02]  /*0190*/  PRMT R24, R22, 0x7632, R24 ;  /* 0x0000763216187816 */ /* 0x000fe40000000018 */
[C---:B---3--:R-:W-:Y:S01]  /*01a0*/  PRMT R27, R16.reuse, 0x7632, R27 ;  /* 0x00007632101b7816 */ /* 0x048fe2000000001b */
[----:B------:R-:W-:Y:S01]  /*01b0*/  IMAD.U32 R16, R16, 0x10000, RZ ;  /* 0x0001000010107824 */ /* 0x000fe200078e00ff */
[----:B------:R-:W-:Y:S01]  /*01c0*/  SHF.L.U32 R0, R22, 0x10, RZ ;  /* 0x0000001016007819 */ /* 0x000fe200000006ff */
[----:B------:R-:W-:Y:S01]  /*01d0*/  IMAD.U32 R28, R19, 0x10000, RZ ;  /* 0x00010000131c7824 */ /* 0x000fe200078e00ff */
[----:B------:R-:W-:Y:S01]  /*01e0*/  PRMT R20, R23, 0x7632, R20 ;  /* 0x0000763217147816 */ /* 0x000fe20000000014 */
[----:B------:R-:W-:Y:S01]  /*01f0*/  FADD R16, R29, R16 ;  /* 0x000000101d107221 */ /* 0x000fe20000000000 */
[----:B------:R-:W-:Y:S01]  /*0200*/  PRMT R22, R21, 0x7632, R22 ;  /* 0x0000763215167816 */ /* 0x000fe20000000016 */
[----:B------:R-:W-:Y:S01]  /*0210*/  IMAD.U32 R25, R25, 0x10000, RZ ;  /* 0x0001000019197824 */ /* 0x000fe200078e00ff */
[----:B------:R-:W-:Y:S01]  /*0220*/  SHF.L.U32 R30, R21, 0x10, RZ ;  /* 0x00000010151e7819 */ /* 0x000fe200000006ff */
[----:B------:R-:W-:Y:S01]  /*0230*/  IMAD.U32 R29, R20, 0x10000, RZ ;  /* 0x00010000141d7824 */ /* 0x000fe200078e00ff */
[C---:B------:R-:W-:Y:S01]  /*0240*/  PRMT R21, R18.reuse, 0x7632, R21 ;  /* 0x0000763212157816 */ /* 0x040fe20000000015 */
[----:B------:R-:W-:Y:S01]  /*0250*/  IMAD.U32 R20, R27, 0x10000, RZ ;  /* 0x000100001b147824 */ /* 0x000fe200078e00ff */
[----:B------:R-:W-:Y:S01]  /*0260*/  SHF.L.U32 R31, R18, 0x10, RZ ;  /* 0x00000010121f7819 */ /* 0x000fe200000006ff */
[----:B------:R-:W-:Y:S01]  /*0270*/  IMAD.U32 R23, R23, 0x10000, RZ ;  /* 0x0001000017177824 */ /* 0x000fe200078e00ff */
[----:B------:R-:W-:-:S02]  /*0280*/  PRMT R18, R17, 0x7632, R18 ;  /* 0x0000763211127816 */ /* 0x000fc40000000012 */
[----:B------:R-:W-:Y:S01]  /*0290*/  SHF.L.U32 R17, R17, 0x10, RZ ;  /* 0x0000001011117819 */ /* 0x000fe200000006ff */
[----:B------:R-:W-:Y:S01]  /*02a0*/  FADD R0, R0, R31 ;  /* 0x0000001f00007221 */ /* 0x000fe20000000000 */
[----:B------:R-:W-:Y:S02]  /*02b0*/  PRMT R26, R19, 0x7632, R26 ;  /* 0x00007632131a7816 */ /* 0x000fe4000000001a */
[----:B------:R-:W-:Y:S01]  /*02c0*/  SHF.L.U32 R19, R24, 0x10, RZ ;  /* 0x0000001018137819 */ /* 0x000fe200000006ff */
[----:B------:R-:W-:Y:S01]  /*02d0*/  FADD R17, R30, R17 ;  /* 0x000000111e117221 */ /* 0x000fe20000000000 */
[----:B------:R-:W-:Y:S01]  /*02e0*/  SHF.L.U32 R24, R22, 0x10, RZ ;  /* 0x0000001016187819 */ /* 0x000fe200000006ff */
[----:B------:R-:W-:Y:S01]  /*02f0*/  FADD R22, R23, R28 ;  /* 0x0000001c17167221 */ /* 0x000fe20000000000 */
[----:B------:R-:W-:Y:S01]  /*0300*/  SHF.L.U32 R27, R18, 0x10, RZ ;  /* 0x00000010121b7819 */ /* 0x000fe200000006ff */
[----:B------:R-:W-:Y:S01]  /*0310*/  IMAD.U32 R18, R26, 0x10000, RZ ;  /* 0x000100001a127824 */ /* 0x000fe200078e00ff */
[----:B------:R-:W-:Y:S01]  /*0320*/  SHF.L.U32 R30, R21, 0x10, RZ ;  /* 0x00000010151e7819 */ /* 0x000fe200000006ff */
[----:B------:R-:W-:Y:S01]  /*0330*/  FADD R21, R25, R20 ;  /* 0x0000001419157221 */ /* 0x000fe20000000000 */
[----:B----4-:R-:W-:Y:S01]  /*0340*/  PRMT R23, R12, 0x7632, R23 ;  /* 0x000076320c177816 */ /* 0x010fe20000000017 */
[----:B------:R-:W-:Y:S01]  /*0350*/  FADD R20, R24, R27 ;  /* 0x0000001b18147221 */ /* 0x000fe20000000000 */
[----:B------:R-:W-:Y:S01]  /*0360*/  FADD R18, R29, R18 ;  /* 0x000000121d127221 */ /* 0x000fe20000000000 */
[----:B------:R-:W-:Y:S01]  /*0370*/  SHF.L.U32 R27, R12, 0x10, RZ ;  /* 0x000000100c1b7819 */ /* 0x000fe200000006ff */
[----:B------:R-:W-:Y:S01]  /*0380*/  IMAD.U32 R29, R13, 0x10000, RZ ;  /* 0x000100000d1d7824 */ /* 0x000fe200078e00ff */
[----:B-----5:R-:W-:Y:S01]  /*0390*/  PRMT R24, R8, 0x7632, R24 ;  /* 0x0000763208187816 */ /* 0x020fe20000000018 */
[----:B------:R-:W-:Y:S01]  /*03a0*/  IMAD.U32 R28, R11, 0x10000, RZ ;  /* 0x000100000b1c7824 */ /* 0x000fe200078e00ff */
[----:B------:R-:W-:Y:S01]  /*03b0*/  PRMT R12, R13, 0x7632, R12 ;  /* 0x000076320d0c7816 */ /* 0x000fe2000000000c */
[----:B------:R-:W-:Y:S01]  /*03c0*/  FADD R19, R19, R30 ;  /* 0x0000001e13137221 */ /* 0x000fe20000000000 */
[C---:B------:R-:W-:Y:S01]  /*03d0*/  PRMT R25, R9.reuse, 0x7632, R25 ;  /* 0x0000763209197816 */ /* 0x040fe20000000019 */
[----:B------:R-:W-:Y:S01]  /*03e0*/  IMAD.U32 R30, R9, 0x10000, RZ ;  /* 0x00010000091e7824 */ /* 0x000fe200078e00ff */
[----:B------:R-:W-:Y:S01]  /*03f0*/  PRMT R13, R14, 0x7632, R13 ;  /* 0x000076320e0d7816 */ /* 0x000fe2000000000d */
[----:B------:R-:W-:Y:S01]  /*0400*/  IMAD.U32 R12, R12, 0x10000, RZ ;  /* 0x000100000c0c7824 */ /* 0x000fe200078e00ff */
[----:B------:R-:W-:Y:S01]  /*0410*/  SHF.L.U32 R31, R14, 0x10, RZ ;  /* 0x000000100e1f7819 */ /* 0x000fe200000006ff */
[----:B------:R-:W-:Y:S01]  /*0420*/  IMAD.U32 R25, R25, 0x10000, RZ ;  /* 0x0001000019197824 */ /* 0x000fe200078e00ff */
[----:B------:R-:W-:-:S02]  /*0430*/  SHF.L.U32 R8, R8, 0x10, RZ ;  /* 0x0000001008087819 */ /* 0x000fc400000006ff */
[C---:B------:R-:W-:Y:S02]  /*0440*/  PRMT R26, R10.reuse, 0x7632, R26 ;  /* 0x000076320a1a7816 */ /* 0x040fe4000000001a */
[----:B------:R-:W-:Y:S02]  /*0450*/  SHF.L.U32 R32, R10, 0x10, RZ ;  /* 0x000000100a207819 */ /* 0x000fe400000006ff */
[C---:B------:R-:W-:Y:S01]  /*0460*/  PRMT R14, R15.reuse, 0x7632, R14 ;  /* 0x000076320f0e7816 */ /* 0x040fe2000000000e */
[----:B------:R-:W-:Y:S01]  /*0470*/  IMAD.U32 R15, R15, 0x10000, RZ ;  /* 0x000100000f0f7824 */ /* 0x000fe200078e00ff */
[----:B------:R-:W-:Y:S01]  /*0480*/  PRMT R10, R11, 0x7632, R10 ;  /* 0x000076320b0a7816 */ /* 0x000fe2000000000a */
[----:B------:R-:W-:Y:S01]  /*0490*/  FADD R11, R27, R8 ;  /* 0x000000081b0b7221 */ /* 0x000fe20000000000 */
[----:B------:R-:W-:Y:S01]  /*04a0*/  SHF.L.U32 R23, R23, 0x10, RZ ;  /* 0x0000001017177819 */ /* 0x000fe200000006ff */
[----:B------:R-:W-:Y:S01]  /*04b0*/  IMAD.U32 R14, R14, 0x10000, RZ ;  /* 0x000100000e0e7824 */ /* 0x000fe200078e00ff */
[----:B------:R-:W-:Y:S01]  /*04c0*/  SHF.L.U32 R24, R24, 0x10, RZ ;  /* 0x0000001018187819 */ /* 0x000fe200000006ff */
[----:B------:R-:W-:Y:S01]  /*04d0*/  IMAD.U32 R27, R10, 0x10000, RZ ;  /* 0x000100000a1b7824 */ /* 0x000fe200078e00ff */
[----:B------:R-:W-:Y:S01]  /*04e0*/  SHF.L.U32 R13, R13, 0x10, RZ ;  /* 0x000000100d0d7819 */ /* 0x000fe200000006ff */
[----:B------:R-:W-:Y:S01]  /*04f0*/  FADD R9, R31, R32 ;  /* 0x000000201f097221 */ /* 0x000fe20000000000 */
[----:B------:R-:W-:Y:S01]  /*0500*/  SHF.L.U32 R26, R26, 0x10, RZ ;  /* 0x000000101a1a7819 */ /* 0x000fe200000006ff */
[----:B------:R-:W-:Y:S01]  /*0510*/  FADD R10, R23, R24 ;  /* 0x00000018170a7221 */ /* 0x000fe20000000000 */
[----:B------:R-:W-:Y:S01]  /*0520*/  FADD R23, R12, R25 ;  /* 0x000000190c177221 */ /* 0x000fe20000000000 */
[----:B------:R-:W-:Y:S01]  /*0530*/  SHF.L.U32 R25, R4, 0x10, RZ ;  /* 0x0000001004197819 */ /* 0x000fe200000006ff */
[----:B------:R-:W-:Y:S01]  /*0540*/  FADD R8, R29, R30 ;  /* 0x0000001e1d087221 */ /* 0x000fe20000000000 */
[----:B------:R-:W-:Y:S01]  /*0550*/  FADD R12, R13, R26 ;  /* 0x0000001a0d0c7221 */ /* 0x000fe20000000000 */
[----:B------:R-:W-:Y:S01]  /*0560*/  FADD R13, R14, R27 ;  /* 0x0000001b0e0d7221 */ /* 0x000fe20000000000 */
[----:B------:R-:W-:Y:S01]  /*0570*/  PRMT R14, R4, 0x7632, R14 ;  /* 0x00007632040e7816 */ /* 0x000fe2000000000e */
[----:B------:R-:W-:Y:S01]  /*0580*/  FADD R15, R15, R28 ;  /* 0x0000001c0f0f7221 */ /* 0x000fe20000000000 */
[C---:B------:R-:W-:Y:S01]  /*0590*/  PRMT R4, R5.reuse, 0x7632, R4 ;  /* 0x0000763205047816 */ /* 0x040fe20000000004 */
[----:B------:R-:W-:Y:S01]  /*05a0*/  FFMA R11, R16, R11, R25 ;  /* 0x0000000b100b7223 */ /* 0x000fe20000000019 */
[----:B------:R-:W-:Y:S01]  /*05b0*/  SHF.L.U32 R24, R5, 0x10, RZ ;  /* 0x0000001005187819 */ /* 0x000fe200000006ff */
[C---:B------:R-:W-:Y:S01]  /*05c0*/  IMAD.U32 R5, R6.reuse, 0x10000, RZ ;  /* 0x0001000006057824 */ /* 0x040fe200078e00ff */
[----:B------:R-:W-:-:S02]  /*05d0*/  PRMT R26, R6, 0x7632, R26 ;  /* 0x00007632061a7816 */ /* 0x000fc4000000001a */
[C---:B------:R-:W-:Y:S01]  /*05e0*/  PRMT R6, R7.reuse, 0x7632, R6 ;  /* 0x0000763207067816 */ /* 0x040fe20000000006 */
[----:B------:R-:W-:Y:S01]  /*05f0*/  FFMA R0, R0, R9, R5 ;  /* 0x0000000900007223 */ /* 0x000fe20000000005 */
[----:B------:R-:W-:Y:S01]  /*0600*/  SHF.L.U32 R27, R7, 0x10, RZ ;  /* 0x00000010071b7819 */ /* 0x000fe200000006ff */
[----:B------:R-:W-:Y:S01]  /*0610*/  IMAD.U32 R5, R4, 0x10000, RZ ;  /* 0x0001000004057824 */ /* 0x000fe200078e00ff */
[----:B------:R-:W-:Y:S01]  /*0620*/  SHF.L.U32 R14, R14, 0x10, RZ ;  /* 0x000000100e0e7819 */ /* 0x000fe200000006ff */
[----:B------:R-:W-:Y:S01]  /*0630*/  FFMA R8, R17, R8, R24 ;  /* 0x0000000811087223 */ /* 0x000fe20000000018 */
[----:B------:R-:W-:Y:S01]  /*0640*/  SHF.L.U32 R26, R26, 0x10, RZ ;  /* 0x000000101a1a7819 */ /* 0x000fe200000006ff */
[----:B------:R-:W-:Y:S01]  /*0650*/  FFMA R15, R22, R15, R27 ;  /* 0x0000000f160f7223 */ /* 0x000fe2000000001b */
[----:B------:R-:W-:Y:S01]  /*0660*/  SHF.L.U32 R7, R6, 0x10, RZ ;  /* 0x0000001006077819 */ /* 0x000fe200000006ff */
[----:B------:R-:W-:Y:S01]  /*0670*/  FFMA R10, R21, R10, R14 ;  /* 0x0000000a150a7223 */ /* 0x000fe2000000000e */
[----:B------:R-:W-:Y:S01]  /*0680*/  FFMA R5, R20, R23, R5 ;  /* 0x0000001714057223 */ /* 0x000fe20000000005 */
[----:B------:R-:W-:-:S02]  /*0690*/  FFMA R19, R19, R12, R26 ;  /* 0x0000000c13137223 */ /* 0x000fc4000000001a */
[----:B------:R-:W-:Y:S01]  /*06a0*/  FFMA R18, R18, R13, R7 ;  /* 0x0000000d12127223 */ /* 0x000fe20000000007 */
[----:B------:R-:W-:Y:S02]  /*06b0*/  F2FP.BF16.PACK_AB R4, R10, R11 ;  /* 0x0000000b0a04723e */ /* 0x000fe400000010ff */
[----:B------:R-:W-:Y:S02]  /*06c0*/  F2FP.BF16.PACK_AB R5, R5, R8 ;  /* 0x000000080505723e */ /* 0x000fe400000010ff */
[----:B------:R-:W-:Y:S02]  /*06d0*/  F2FP.BF16.PACK_AB R6, R19, R0 ;  /* 0x000000001306723e */ /* 0x000fe400000010ff */
[----:B------:R-:W-:-:S05]  /*06e0*/  F2FP.BF16.PACK_AB R7, R18, R15 ;  /* 0x0000000f1207723e */ /* 0x000fca00000010ff */
[----:B------:R-:W-:Y:S01]  /*06f0*/  STG.E.128 [R2.64], R4 ;  /* 0x0000000402007986 */ /* 0x000fe2000c101d04 */
[----:B------:R-:W-:Y:S05]  /*0700*/  EXIT ;  /* 0x000000000000794d */ /* 0x000fea0003800000 */
.L_x_0:
[----:B------:R-:W-:-:S00]  /*0710*/  BRA `(.L_x_0) ;  /* 0xfffffff000007947 */ /* 0x000fc0000383ffff */
[----:B------:R-:W-:-:S00]  /*0720*/  NOP ;  /* 0x0000000000007918 */ /* 0x000fc00000000000 */
        /* <DEDUP_REMOVED lines=13> */
.L_x_1:
